	.headerflags	@"EF_CUDA_TEXMODE_UNIFIED EF_CUDA_64BIT_ADDRESS EF_CUDA_ACCELERATORS EF_CUDA_SM90 EF_CUDA_VIRTUAL_SM(EF_CUDA_SM90)"
	.elftype	@"ET_EXEC"


//--------------------- .nv.info                  --------------------------
	.section	.nv.info,"",@"SHT_CUDA_INFO"
	.align	4


	//----- nvinfo : EIATTR_REGCOUNT
	.align		4
        /*0000*/ 	.byte	0x04, 0x2f
        /*0002*/ 	.short	(.L_3 - .L_2)
	.align		4
.L_2:
        /*0004*/ 	.word	index@(triton_poi_fused__native_batch_norm_legit_no_training_relu_9)
        /*0008*/ 	.word	0x00000011


	//----- nvinfo : EIATTR_MIN_STACK_SIZE
	.align		4
.L_3:
        /*000c*/ 	.byte	0x04, 0x12
        /*000e*/ 	.short	(.L_5 - .L_4)
	.align		4
.L_4:
        /*0010*/ 	.word	index@(triton_poi_fused__native_batch_norm_legit_no_training_relu_9)
        /*0014*/ 	.word	0x00000000


	//----- nvinfo : EIATTR_FRAME_SIZE
	.align		4
.L_5:
        /*0018*/ 	.byte	0x04, 0x11
        /*001a*/ 	.short	(.L_7 - .L_6)
	.align		4
.L_6:
        /*001c*/ 	.word	index@(triton_poi_fused__native_batch_norm_legit_no_training_relu_9)
        /*0020*/ 	.word	0x00000000


	//----- nvinfo : EIATTR_MIN_STACK_SIZE
	.align		4
.L_7:
        /*0024*/ 	.byte	0x04, 0x12
        /*0026*/ 	.short	(.L_9 - .L_8)
	.align		4
.L_8:
        /*0028*/ 	.word	index@(triton_poi_fused__native_batch_norm_legit_no_training_relu_9)
        /*002c*/ 	.word	0x00000000
.L_9:


//--------------------- .nv.info.triton_poi_fused__native_batch_norm_legit_no_training_relu_9 --------------------------
	.section	.nv.info.triton_poi_fused__native_batch_norm_legit_no_training_relu_9,"",@"SHT_CUDA_INFO"
	.sectionflags	@""
	.align	4


	//----- nvinfo : EIATTR_CUDA_API_VERSION
	.align		4
        /*0000*/ 	.byte	0x04, 0x37
        /*0002*/ 	.short	(.L_11 - .L_10)
.L_10:
        /*0004*/ 	.word	0x0000007c


	//----- nvinfo : EIATTR_KPARAM_INFO
	.align		4
.L_11:
        /*0008*/ 	.byte	0x04, 0x17
        /*000a*/ 	.short	(.L_13 - .L_12)
.L_12:
        /*000c*/ 	.word	0x00000000
        /*0010*/ 	.short	0x0006
        /*0012*/ 	.short	0x0030
        /*0014*/ 	.byte	0x00, 0xf0, 0x11, 0x00


	//----- nvinfo : EIATTR_KPARAM_INFO
	.align		4
.L_13:
        /*0018*/ 	.byte	0x04, 0x17
        /*001a*/ 	.short	(.L_15 - .L_14)
.L_14:
        /*001c*/ 	.word	0x00000000
        /*0020*/ 	.short	0x0005
        /*0022*/ 	.short	0x0028
        /*0024*/ 	.byte	0x00, 0xf4, 0x21, 0x00


	//----- nvinfo : EIATTR_KPARAM_INFO
	.align		4
.L_15:
        /*0028*/ 	.byte	0x04, 0x17
        /*002a*/ 	.short	(.L_17 - .L_16)
.L_16:
        /*002c*/ 	.word	0x00000000
        /*0030*/ 	.short	0x0004
        /*0032*/ 	.short	0x0020
        /*0034*/ 	.byte	0x00, 0xf4, 0x21, 0x00


	//----- nvinfo : EIATTR_KPARAM_INFO
	.align		4
.L_17:
        /*0038*/ 	.byte	0x04, 0x17
        /*003a*/ 	.short	(.L_19 - .L_18)
.L_18:
        /*003c*/ 	.word	0x00000000
        /*0040*/ 	.short	0x0003
        /*0042*/ 	.short	0x0018
        /*0044*/ 	.byte	0x00, 0xf4, 0x21, 0x00


	//----- nvinfo : EIATTR_KPARAM_INFO
	.align		4
.L_19:
        /*0048*/ 	.byte	0x04, 0x17
        /*004a*/ 	.short	(.L_21 - .L_20)
.L_20:
        /*004c*/ 	.word	0x00000000
        /*0050*/ 	.short	0x0002
        /*0052*/ 	.short	0x0010
        /*0054*/ 	.byte	0x00, 0xf4, 0x21, 0x00


	//----- nvinfo : EIATTR_KPARAM_INFO
	.align		4
.L_21:
        /*0058*/ 	.byte	0x04, 0x17
        /*005a*/ 	.short	(.L_23 - .L_22)
.L_22:
        /*005c*/ 	.word	0x00000000
        /*0060*/ 	.short	0x0001
        /*0062*/ 	.short	0x0008
        /*0064*/ 	.byte	0x00, 0xf4, 0x21, 0x00


	//----- nvinfo : EIATTR_KPARAM_INFO
	.align		4
.L_23:
        /*0068*/ 	.byte	0x04, 0x17
        /*006a*/ 	.short	(.L_25 - .L_24)
.L_24:
        /*006c*/ 	.word	0x00000000
        /*0070*/ 	.short	0x0000
        /*0072*/ 	.short	0x0000
        /*0074*/ 	.byte	0x00, 0xf4, 0x21, 0x00


	//----- nvinfo : EIATTR_SPARSE_MMA_MASK
	.align		4
.L_25:
        /*0078*/ 	.byte	0x03, 0x50
        /*007a*/ 	.short	0x0000


	//----- nvinfo : EIATTR_MAXREG_COUNT
	.align		4
        /*007c*/ 	.byte	0x03, 0x1b
        /*007e*/ 	.short	0x00ff


	//----- nvinfo : EIATTR_EXIT_INSTR_OFFSETS
	.align		4
        /*0080*/ 	.byte	0x04, 0x1c
        /*0082*/ 	.short	(.L_27 - .L_26)


	//   ....[0]....
.L_26:
        /*0084*/ 	.word	0x00000360


	//----- nvinfo : EIATTR_REQNTID
	.align		4
.L_27:
        /*0088*/ 	.byte	0x04, 0x10
        /*008a*/ 	.short	(.L_29 - .L_28)
.L_28:
        /*008c*/ 	.word	0x00000080
        /*0090*/ 	.word	0x00000001
        /*0094*/ 	.word	0x00000001


	//----- nvinfo : EIATTR_CBANK_PARAM_SIZE
	.align		4
.L_29:
        /*0098*/ 	.byte	0x03, 0x19
        /*009a*/ 	.short	0x0034


	//----- nvinfo : EIATTR_PARAM_CBANK
	.align		4
        /*009c*/ 	.byte	0x04, 0x0a
        /*009e*/ 	.short	(.L_31 - .L_30)
	.align		4
.L_30:
        /*00a0*/ 	.word	index@(.nv.constant0.triton_poi_fused__native_batch_norm_legit_no_training_relu_9)
        /*00a4*/ 	.short	0x0210
        /*00a6*/ 	.short	0x0034


	//----- nvinfo : EIATTR_SW_WAR
	.align		4
.L_31:
        /*00a8*/ 	.byte	0x04, 0x36
        /*00aa*/ 	.short	(.L_33 - .L_32)
.L_32:
        /*00ac*/ 	.word	0x00000008
.L_33:


//--------------------- .nv.callgraph             --------------------------
	.section	.nv.callgraph,"",@"SHT_CUDA_CALLGRAPH"
	.align	4
	.sectionentsize	8
	.align		4
        /*0000*/ 	.word	0x00000000
	.align		4
        /*0004*/ 	.word	0xffffffff
	.align		4
        /*0008*/ 	.word	0x00000000
	.align		4
        /*000c*/ 	.word	0xfffffffe
	.align		4
        /*0010*/ 	.word	0x00000000
	.align		4
        /*0014*/ 	.word	0xfffffffd
	.align		4
        /*0018*/ 	.word	0x00000000
	.align		4
        /*001c*/ 	.word	0xfffffffc


//--------------------- .nv.constant4             --------------------------
	.section	.nv.constant4,"a",@progbits
	.align	8
	.align		8
.nv.constant4:
        /*0000*/ 	.dword	_$_str
	.align		8
        /*0008*/ 	.dword	_$_str_$_2


//--------------------- .text.triton_poi_fused__native_batch_norm_legit_no_training_relu_9 --------------------------
	.section	.text.triton_poi_fused__native_batch_norm_legit_no_training_relu_9,"ax",@progbits
	.align	128
        .global         triton_poi_fused__native_batch_norm_legit_no_training_relu_9
        .type           triton_poi_fused__native_batch_norm_legit_no_training_relu_9,@function
        .size           triton_poi_fused__native_batch_norm_legit_no_training_relu_9,(.L_x_1 - triton_poi_fused__native_batch_norm_legit_no_training_relu_9)
        .other          triton_poi_fused__native_batch_norm_legit_no_training_relu_9,@"STO_CUDA_ENTRY STV_DEFAULT"
triton_poi_fused__native_batch_norm_legit_no_training_relu_9:
.text.triton_poi_fused__native_batch_norm_legit_no_training_relu_9:
[----:B------:R-:W-:Y:S01]  /*0000*/  LDC R1, c[0x0][0x28] ;  /* 0x00000a00ff017b82 */ /* 0x000fe20000000800 */
[----:B------:R-:W1:Y:S07]  /*0010*/  S2R R0, SR_TID.X ;  /* 0x0000000000007919 */ /* 0x000e6e0000002100 */
[----:B------:R-:W2:Y:S01]  /*0020*/  LDC.64 R6, c[0x0][0x220] ;  /* 0x00008800ff067b82 */ /* 0x000ea20000000a00 */
[----:B------:R-:W-:Y:S01]  /*0030*/  ULDC.64 UR4, c[0x0][0x208] ;  /* 0x0000820000047ab9 */ /* 0x000fe20000000a00 */
[----:B------:R-:W3:Y:S06]  /*0040*/  S2R R5, SR_CTAID.X ;  /* 0x0000000000057919 */ /* 0x000eec0000002500 */
[----:B------:R-:W4:Y:S08]  /*0050*/  LDC.64 R8, c[0x0][0x228] ;  /* 0x00008a00ff087b82 */ /* 0x000f300000000a00 */
[----:B------:R-:W5:Y:S01]  /*0060*/  LDC.64 R10, c[0x0][0x230] ;  /* 0x00008c00ff0a7b82 */ /* 0x000f620000000a00 */
[----:B-1----:R-:W-:-:S02]  /*0070*/  SHF.L.U32 R0, R0, 0x1, RZ ;  /* 0x0000000100007819 */ /* 0x002fc400000006ff */
[----:B---3--:R-:W-:Y:S02]  /*0080*/  SHF.R.S32.HI R3, RZ, 0x17, R5 ;  /* 0x00000017ff037819 */ /* 0x008fe40000011405 */
[----:B------:R-:W-:Y:S02]  /*0090*/  LOP3.LUT R0, R0, 0xfe, RZ, 0xc0, !PT ;  /* 0x000000fe00007812 */ /* 0x000fe400078ec0ff */
[----:B------:R-:W-:Y:S02]  /*00a0*/  SGXT R3, R3, 0x1 ;  /* 0x000000010303781a */ /* 0x000fe40000000200 */
[----:B------:R-:W-:-:S04]  /*00b0*/  LEA R0, R5, R0, 0x8 ;  /* 0x0000000005007211 */ /* 0x000fc800078e40ff */
[----:B------:R-:W-:-:S04]  /*00c0*/  LEA.HI R3, R3, R0, RZ, 0x6 ;  /* 0x0000000003037211 */ /* 0x000fc800078f30ff */
[----:B------:R-:W-:-:S05]  /*00d0*/  SHF.R.S32.HI R3, RZ, 0x6, R3 ;  /* 0x00000006ff037819 */ /* 0x000fca0000011403 */
[----:B------:R-:W-:-:S05]  /*00e0*/  IMAD.HI R2, R3, 0x2aaaaaab, RZ ;  /* 0x2aaaaaab03027827 */ /* 0x000fca00078e02ff */
[----:B------:R-:W-:-:S04]  /*00f0*/  SHF.R.U32.HI R5, RZ, 0x1f, R2 ;  /* 0x0000001fff057819 */ /* 0x000fc80000011602 */
[----:B------:R-:W-:Y:S02]  /*0100*/  LEA.HI R2, R2, R5, RZ, 0x1c ;  /* 0x0000000502027211 */ /* 0x000fe400078fe0ff */
[----:B------:R-:W1:Y:S03]  /*0110*/  LDC.64 R4, c[0x0][0x218] ;  /* 0x00008600ff047b82 */ /* 0x000e660000000a00 */
[----:B------:R-:W-:-:S04]  /*0120*/  IMAD R13, R2, -0x60, R3 ;  /* 0xffffffa0020d7824 */ /* 0x000fc800078e0203 */
[C---:B--2---:R-:W-:Y:S01]  /*0130*/  IMAD.WIDE R6, R13.reuse, 0x4, R6 ;  /* 0x000000040d067825 */ /* 0x044fe200078e0206 */
[----:B------:R-:W2:Y:S05]  /*0140*/  LDC.64 R2, c[0x0][0x210] ;  /* 0x00008400ff027b82 */ /* 0x000eaa0000000a00 */
[----:B------:R-:W3:Y:S01]  /*0150*/  LDG.E.EL R6, desc[UR4][R6.64] ;  /* 0x0000000406067981 */ /* 0x000ee2000c2e1900 */
[----:B----4-:R-:W-:-:S04]  /*0160*/  IMAD.WIDE R8, R13, 0x4, R8 ;  /* 0x000000040d087825 */ /* 0x010fc800078e0208 */
[C---:B-----5:R-:W-:Y:S02]  /*0170*/  IMAD.WIDE R10, R13.reuse, 0x4, R10 ;  /* 0x000000040d0a7825 */ /* 0x060fe400078e020a */
[----:B------:R-:W4:Y:S02]  /*0180*/  LDG.E.EL R8, desc[UR4][R8.64] ;  /* 0x0000000408087981 */ /* 0x000f24000c2e1900 */
[----:B-1----:R-:W-:Y:S02]  /*0190*/  IMAD.WIDE R4, R13, 0x4, R4 ;  /* 0x000000040d047825 */ /* 0x002fe400078e0204 */
[----:B------:R-:W4:Y:S04]  /*01a0*/  LDG.E.EL R11, desc[UR4][R10.64] ;  /* 0x000000040a0b7981 */ /* 0x000f28000c2e1900 */
[----:B------:R1:W5:Y:S01]  /*01b0*/  LDG.E.EL R12, desc[UR4][R4.64] ;  /* 0x00000004040c7981 */ /* 0x000362000c2e1900 */
[----:B--2---:R-:W-:-:S06]  /*01c0*/  IMAD.WIDE R2, R0, 0x4, R2 ;  /* 0x0000000400027825 */ /* 0x004fcc00078e0202 */
[----:B------:R-:W5:Y:S01]  /*01d0*/  LDG.E.64 R2, desc[UR4][R2.64] ;  /* 0x0000000402027981 */ /* 0x000f62000c1e1b00 */
[----:B------:R-:W-:Y:S01]  /*01e0*/  HFMA2.MMA R14, -RZ, RZ, 1.625, 0 ;  /* 0x3e800000ff0e7435 */ /* 0x000fe200000001ff */
[----:B-1----:R-:W1:Y:S02]  /*01f0*/  LDC.64 R4, c[0x0][0x238] ;  /* 0x00008e00ff047b82 */ /* 0x002e640000000a00 */
[----:B-1----:R-:W-:-:S04]  /*0200*/  IMAD.WIDE R4, R0, 0x4, R4 ;  /* 0x0000000400047825 */ /* 0x002fc800078e0204 */
[----:B---3--:R-:W-:-:S04]  /*0210*/  FADD R6, R6, 9.9999997473787516356e-06 ;  /* 0x3727c5ac06067421 */ /* 0x008fc80000000000 */
[----:B------:R-:W1:Y:S02]  /*0220*/  MUFU.SQRT R7, R6 ;  /* 0x0000000600077308 */ /* 0x000e640000002000 */
[C---:B-1----:R-:W-:Y:S02]  /*0230*/  FSETP.GT.AND P0, PT, R7.reuse, 8.50705917302346158658e+37, PT ;  /* 0x7e8000000700780b */ /* 0x042fe40003f04000 */
[----:B------:R-:W-:-:S11]  /*0240*/  FSETP.GEU.AND P1, PT, R7, 1.175494350822287508e-38, PT ;  /* 0x008000000700780b */ /* 0x000fd60003f2e000 */
[----:B------:R-:W-:-:S04]  /*0250*/  @P0 FMUL R7, R7, 0.25 ;  /* 0x3e80000007070820 */ /* 0x000fc80000400000 */
[----:B------:R-:W-:-:S06]  /*0260*/  @!P1 FMUL R7, R7, 16777216 ;  /* 0x4b80000007079820 */ /* 0x000fcc0000400000 */
[----:B------:R-:W1:Y:S01]  /*0270*/  MUFU.RCP R7, R7 ;  /* 0x0000000700077308 */ /* 0x000e620000001000 */
[----:B------:R-:W-:Y:S01]  /*0280*/  FSEL R14, R14, 1, P0 ;  /* 0x3f8000000e0e7808 */ /* 0x000fe20000000000 */
[----:B-----5:R-:W-:-:S04]  /*0290*/  FADD R2, R2, -R12 ;  /* 0x8000000c02027221 */ /* 0x020fc80000000000 */
[----:B------:R-:W-:Y:S01]  /*02a0*/  @!P1 FMUL R14, R14, 16777216 ;  /* 0x4b8000000e0e9820 */ /* 0x000fe20000400000 */
[----:B------:R-:W-:-:S03]  /*02b0*/  FADD R3, R3, -R12 ;  /* 0x8000000c03037221 */ /* 0x000fc60000000000 */
[----:B-1----:R-:W-:-:S04]  /*02c0*/  FMUL R14, R7, R14 ;  /* 0x0000000e070e7220 */ /* 0x002fc80000400000 */
[-C--:B------:R-:W-:Y:S01]  /*02d0*/  FMUL R2, R2, R14.reuse ;  /* 0x0000000e02027220 */ /* 0x080fe20000400000 */
[----:B------:R-:W-:-:S03]  /*02e0*/  FMUL R14, R3, R14 ;  /* 0x0000000e030e7220 */ /* 0x000fc60000400000 */
[C-C-:B----4-:R-:W-:Y:S01]  /*02f0*/  FFMA R2, R8.reuse, R2, R11.reuse ;  /* 0x0000000208027223 */ /* 0x150fe2000000000b */
[----:B------:R-:W-:-:S04]  /*0300*/  FFMA R14, R8, R14, R11 ;  /* 0x0000000e080e7223 */ /* 0x000fc8000000000b */
[----:B------:R-:W-:Y:S02]  /*0310*/  FSETP.GEU.AND P0, PT, R2, RZ, PT ;  /* 0x000000ff0200720b */ /* 0x000fe40003f0e000 */
[----:B------:R-:W-:Y:S02]  /*0320*/  FSETP.GEU.AND P1, PT, R14, RZ, PT ;  /* 0x000000ff0e00720b */ /* 0x000fe40003f2e000 */
[----:B------:R-:W-:Y:S02]  /*0330*/  FSEL R2, R2, RZ, P0 ;  /* 0x000000ff02027208 */ /* 0x000fe40000000000 */
[----:B------:R-:W-:-:S05]  /*0340*/  FSEL R3, R14, RZ, P1 ;  /* 0x000000ff0e037208 */ /* 0x000fca0000800000 */
[----:B------:R-:W-:Y:S01]  /*0350*/  STG.E.64 desc[UR4][R4.64], R2 ;  /* 0x0000000204007986 */ /* 0x000fe2000c101b04 */
[----:B------:R-:W-:Y:S05]  /*0360*/  EXIT ;  /* 0x000000000000794d */ /* 0x000fea0003800000 */
.L_x_0:
[----:B------:R-:W-:-:S00]  /*0370*/  BRA `(.L_x_0) ;  /* 0xfffffffc00fc7947 */ /* 0x000fc0000383ffff */
[----:B------:R-:W-:-:S00]  /*0380*/  NOP ;  /* 0x0000000000007918 */ /* 0x000fc00000000000 */
[----:B------:R-:W-:-:S00]  /*0390*/  NOP ;  /* 0x0000000000007918 */ /* 0x000fc00000000000 */
[----:B------:R-:W-:-:S00]  /*03a0*/  NOP ;  /* 0x0000000000007918 */ /* 0x000fc00000000000 */
[----:B------:R-:W-:-:S00]  /*03b0*/  NOP ;  /* 0x0000000000007918 */ /* 0x000fc00000000000 */
[----:B------:R-:W-:-:S00]  /*03c0*/  NOP ;  /* 0x0000000000007918 */ /* 0x000fc00000000000 */
[----:B------:R-:W-:-:S00]  /*03d0*/  NOP ;  /* 0x0000000000007918 */ /* 0x000fc00000000000 */
[----:B------:R-:W-:-:S00]  /*03e0*/  NOP ;  /* 0x0000000000007918 */ /* 0x000fc00000000000 */
[----:B------:R-:W-:-:S00]  /*03f0*/  NOP ;  /* 0x0000000000007918 */ /* 0x000fc00000000000 */
.L_x_1:


//--------------------- .nv.global.init           --------------------------
	.section	.nv.global.init,"aw",@progbits
.nv.global.init:
	.type		_$_str,@object
	.size		_$_str,(_$_str_$_2 - _$_str)
_$_str:
        /*0000*/ 	.byte	0x5f, 0x5f, 0x43, 0x55, 0x44, 0x41, 0x5f, 0x46, 0x54, 0x5a, 0x00
	.type		_$_str_$_2,@object
	.size		_$_str_$_2,(.L_1 - _$_str_$_2)
_$_str_$_2:
        /*000b*/ 	.byte	0x5f, 0x5f, 0x43, 0x55, 0x44, 0x41, 0x5f, 0x50, 0x52, 0x45, 0x43, 0x5f, 0x53, 0x51, 0x52, 0x54
        /*001b*/ 	.byte	0x00
.L_1:


//--------------------- .nv.constant0.triton_poi_fused__native_batch_norm_legit_no_training_relu_9 --------------------------
	.section	.nv.constant0.triton_poi_fused__native_batch_norm_legit_no_training_relu_9,"a",@progbits
	.sectionflags	@""
	.align	4
.nv.constant0.triton_poi_fused__native_batch_norm_legit_no_training_relu_9:
	.zero		580
